	.headerflags	@"EF_CUDA_TEXMODE_UNIFIED EF_CUDA_64BIT_ADDRESS EF_CUDA_ACCELERATORS EF_CUDA_SM90 EF_CUDA_VIRTUAL_SM(EF_CUDA_SM90)"
	.elftype	@"ET_EXEC"


//--------------------- .nv.info                  --------------------------
	.section	.nv.info,"",@"SHT_CUDA_INFO"
	.align	4


	//----- nvinfo : EIATTR_REGCOUNT
	.align		4
        /*0000*/ 	.byte	0x04, 0x2f
        /*0002*/ 	.short	(.L_3 - .L_2)
	.align		4
.L_2:
        /*0004*/ 	.word	index@(triton_poi_fused__native_batch_norm_legit_no_training_relu_4)
        /*0008*/ 	.word	0x00000020


	//----- nvinfo : EIATTR_MIN_STACK_SIZE
	.align		4
.L_3:
        /*000c*/ 	.byte	0x04, 0x12
        /*000e*/ 	.short	(.L_5 - .L_4)
	.align		4
.L_4:
        /*0010*/ 	.word	index@(triton_poi_fused__native_batch_norm_legit_no_training_relu_4)
        /*0014*/ 	.word	0x00000000


	//----- nvinfo : EIATTR_FRAME_SIZE
	.align		4
.L_5:
        /*0018*/ 	.byte	0x04, 0x11
        /*001a*/ 	.short	(.L_7 - .L_6)
	.align		4
.L_6:
        /*001c*/ 	.word	index@(triton_poi_fused__native_batch_norm_legit_no_training_relu_4)
        /*0020*/ 	.word	0x00000000


	//----- nvinfo : EIATTR_MIN_STACK_SIZE
	.align		4
.L_7:
        /*0024*/ 	.byte	0x04, 0x12
        /*0026*/ 	.short	(.L_9 - .L_8)
	.align		4
.L_8:
        /*0028*/ 	.word	index@(triton_poi_fused__native_batch_norm_legit_no_training_relu_4)
        /*002c*/ 	.word	0x00000000
.L_9:


//--------------------- .nv.info.triton_poi_fused__native_batch_norm_legit_no_training_relu_4 --------------------------
	.section	.nv.info.triton_poi_fused__native_batch_norm_legit_no_training_relu_4,"",@"SHT_CUDA_INFO"
	.sectionflags	@""
	.align	4


	//----- nvinfo : EIATTR_CUDA_API_VERSION
	.align		4
        /*0000*/ 	.byte	0x04, 0x37
        /*0002*/ 	.short	(.L_11 - .L_10)
.L_10:
        /*0004*/ 	.word	0x0000007c


	//----- nvinfo : EIATTR_KPARAM_INFO
	.align		4
.L_11:
        /*0008*/ 	.byte	0x04, 0x17
        /*000a*/ 	.short	(.L_13 - .L_12)
.L_12:
        /*000c*/ 	.word	0x00000000
        /*0010*/ 	.short	0x0006
        /*0012*/ 	.short	0x0030
        /*0014*/ 	.byte	0x00, 0xf0, 0x11, 0x00


	//----- nvinfo : EIATTR_KPARAM_INFO
	.align		4
.L_13:
        /*0018*/ 	.byte	0x04, 0x17
        /*001a*/ 	.short	(.L_15 - .L_14)
.L_14:
        /*001c*/ 	.word	0x00000000
        /*0020*/ 	.short	0x0005
        /*0022*/ 	.short	0x0028
        /*0024*/ 	.byte	0x00, 0xf4, 0x21, 0x00


	//----- nvinfo : EIATTR_KPARAM_INFO
	.align		4
.L_15:
        /*0028*/ 	.byte	0x04, 0x17
        /*002a*/ 	.short	(.L_17 - .L_16)
.L_16:
        /*002c*/ 	.word	0x00000000
        /*0030*/ 	.short	0x0004
        /*0032*/ 	.short	0x0020
        /*0034*/ 	.byte	0x00, 0xf4, 0x21, 0x00


	//----- nvinfo : EIATTR_KPARAM_INFO
	.align		4
.L_17:
        /*0038*/ 	.byte	0x04, 0x17
        /*003a*/ 	.short	(.L_19 - .L_18)
.L_18:
        /*003c*/ 	.word	0x00000000
        /*0040*/ 	.short	0x0003
        /*0042*/ 	.short	0x0018
        /*0044*/ 	.byte	0x00, 0xf4, 0x21, 0x00


	//----- nvinfo : EIATTR_KPARAM_INFO
	.align		4
.L_19:
        /*0048*/ 	.byte	0x04, 0x17
        /*004a*/ 	.short	(.L_21 - .L_20)
.L_20:
        /*004c*/ 	.word	0x00000000
        /*0050*/ 	.short	0x0002
        /*0052*/ 	.short	0x0010
        /*0054*/ 	.byte	0x00, 0xf4, 0x21, 0x00


	//----- nvinfo : EIATTR_KPARAM_INFO
	.align		4
.L_21:
        /*0058*/ 	.byte	0x04, 0x17
        /*005a*/ 	.short	(.L_23 - .L_22)
.L_22:
        /*005c*/ 	.word	0x00000000
        /*0060*/ 	.short	0x0001
        /*0062*/ 	.short	0x0008
        /*0064*/ 	.byte	0x00, 0xf4, 0x21, 0x00


	//----- nvinfo : EIATTR_KPARAM_INFO
	.align		4
.L_23:
        /*0068*/ 	.byte	0x04, 0x17
        /*006a*/ 	.short	(.L_25 - .L_24)
.L_24:
        /*006c*/ 	.word	0x00000000
        /*0070*/ 	.short	0x0000
        /*0072*/ 	.short	0x0000
        /*0074*/ 	.byte	0x00, 0xf4, 0x21, 0x00


	//----- nvinfo : EIATTR_SPARSE_MMA_MASK
	.align		4
.L_25:
        /*0078*/ 	.byte	0x03, 0x50
        /*007a*/ 	.short	0x0000


	//----- nvinfo : EIATTR_MAXREG_COUNT
	.align		4
        /*007c*/ 	.byte	0x03, 0x1b
        /*007e*/ 	.short	0x00ff


	//----- nvinfo : EIATTR_EXIT_INSTR_OFFSETS
	.align		4
        /*0080*/ 	.byte	0x04, 0x1c
        /*0082*/ 	.short	(.L_27 - .L_26)


	//   ....[0]....
.L_26:
        /*0084*/ 	.word	0x000006c0


	//----- nvinfo : EIATTR_REQNTID
	.align		4
.L_27:
        /*0088*/ 	.byte	0x04, 0x10
        /*008a*/ 	.short	(.L_29 - .L_28)
.L_28:
        /*008c*/ 	.word	0x00000080
        /*0090*/ 	.word	0x00000001
        /*0094*/ 	.word	0x00000001


	//----- nvinfo : EIATTR_CBANK_PARAM_SIZE
	.align		4
.L_29:
        /*0098*/ 	.byte	0x03, 0x19
        /*009a*/ 	.short	0x0034


	//----- nvinfo : EIATTR_PARAM_CBANK
	.align		4
        /*009c*/ 	.byte	0x04, 0x0a
        /*009e*/ 	.short	(.L_31 - .L_30)
	.align		4
.L_30:
        /*00a0*/ 	.word	index@(.nv.constant0.triton_poi_fused__native_batch_norm_legit_no_training_relu_4)
        /*00a4*/ 	.short	0x0210
        /*00a6*/ 	.short	0x0034


	//----- nvinfo : EIATTR_SW_WAR
	.align		4
.L_31:
        /*00a8*/ 	.byte	0x04, 0x36
        /*00aa*/ 	.short	(.L_33 - .L_32)
.L_32:
        /*00ac*/ 	.word	0x00000008
.L_33:


//--------------------- .nv.callgraph             --------------------------
	.section	.nv.callgraph,"",@"SHT_CUDA_CALLGRAPH"
	.align	4
	.sectionentsize	8
	.align		4
        /*0000*/ 	.word	0x00000000
	.align		4
        /*0004*/ 	.word	0xffffffff
	.align		4
        /*0008*/ 	.word	0x00000000
	.align		4
        /*000c*/ 	.word	0xfffffffe
	.align		4
        /*0010*/ 	.word	0x00000000
	.align		4
        /*0014*/ 	.word	0xfffffffd
	.align		4
        /*0018*/ 	.word	0x00000000
	.align		4
        /*001c*/ 	.word	0xfffffffc


//--------------------- .nv.constant4             --------------------------
	.section	.nv.constant4,"a",@progbits
	.align	8
	.align		8
.nv.constant4:
        /*0000*/ 	.dword	_$_str
	.align		8
        /*0008*/ 	.dword	_$_str_$_2


//--------------------- .text.triton_poi_fused__native_batch_norm_legit_no_training_relu_4 --------------------------
	.section	.text.triton_poi_fused__native_batch_norm_legit_no_training_relu_4,"ax",@progbits
	.align	128
        .global         triton_poi_fused__native_batch_norm_legit_no_training_relu_4
        .type           triton_poi_fused__native_batch_norm_legit_no_training_relu_4,@function
        .size           triton_poi_fused__native_batch_norm_legit_no_training_relu_4,(.L_x_1 - triton_poi_fused__native_batch_norm_legit_no_training_relu_4)
        .other          triton_poi_fused__native_batch_norm_legit_no_training_relu_4,@"STO_CUDA_ENTRY STV_DEFAULT"
triton_poi_fused__native_batch_norm_legit_no_training_relu_4:
.text.triton_poi_fused__native_batch_norm_legit_no_training_relu_4:
[----:B------:R-:W-:Y:S01]  /*0000*/  LDC R1, c[0x0][0x28] ;  /* 0x00000a00ff017b82 */ /* 0x000fe20000000800 */
[----:B------:R-:W1:Y:S01]  /*0010*/  S2R R0, SR_TID.X ;  /* 0x0000000000007919 */ /* 0x000e620000002100 */
[----:B------:R-:W-:-:S06]  /*0020*/  ULDC.64 UR4, c[0x0][0x208] ;  /* 0x0000820000047ab9 */ /* 0x000fcc0000000a00 */
[----:B------:R-:W2:Y:S01]  /*0030*/  LDC.64 R16, c[0x0][0x218] ;  /* 0x00008600ff107b82 */ /* 0x000ea20000000a00 */
[----:B------:R-:W3:Y:S07]  /*0040*/  S2R R3, SR_CTAID.X ;  /* 0x0000000000037919 */ /* 0x000eee0000002500 */
[----:B------:R-:W4:Y:S08]  /*0050*/  LDC.64 R14, c[0x0][0x210] ;  /* 0x00008400ff0e7b82 */ /* 0x000f300000000a00 */
[----:B------:R-:W5:Y:S01]  /*0060*/  LDC.64 R12, c[0x0][0x230] ;  /* 0x00008c00ff0c7b82 */ /* 0x000f620000000a00 */
[----:B-1----:R-:W-:-:S02]  /*0070*/  SHF.L.U32 R0, R0, 0x2, RZ ;  /* 0x0000000200007819 */ /* 0x002fc400000006ff */
[----:B---3--:R-:W-:Y:S02]  /*0080*/  SHF.R.S32.HI R5, RZ, 0x15, R3 ;  /* 0x00000015ff057819 */ /* 0x008fe40000011403 */
[----:B------:R-:W-:Y:S02]  /*0090*/  LOP3.LUT R0, R0, 0x1fc, RZ, 0xc0, !PT ;  /* 0x000001fc00007812 */ /* 0x000fe400078ec0ff */
[----:B------:R-:W-:Y:S02]  /*00a0*/  SGXT R5, R5, 0x1 ;  /* 0x000000010505781a */ /* 0x000fe40000000200 */
[----:B------:R-:W-:Y:S02]  /*00b0*/  LEA R18, R3, R0, 0xa ;  /* 0x0000000003127211 */ /* 0x000fe400078e50ff */
[----:B------:R-:W1:Y:S02]  /*00c0*/  LDC.64 R2, c[0x0][0x220] ;  /* 0x00008800ff027b82 */ /* 0x000e640000000a00 */
[----:B------:R-:W-:-:S04]  /*00d0*/  LEA.HI R5, R5, R18, RZ, 0xc ;  /* 0x0000001205057211 */ /* 0x000fc800078f60ff */
[----:B------:R-:W-:Y:S02]  /*00e0*/  SHF.R.S32.HI R23, RZ, 0xc, R5 ;  /* 0x0000000cff177819 */ /* 0x000fe40000011405 */
[----:B------:R-:W-:Y:S02]  /*00f0*/  IADD3 R5, R5, 0x200, RZ ;  /* 0x0000020005057810 */ /* 0x000fe40007ffe0ff */
[----:B------:R-:W-:Y:S02]  /*0100*/  LEA.HI R0, R23, R23, RZ, 0x7 ;  /* 0x0000001717007211 */ /* 0x000fe400078f38ff */
[----:B------:R-:W-:Y:S02]  /*0110*/  SHF.R.S32.HI R5, RZ, 0xc, R5 ;  /* 0x0000000cff057819 */ /* 0x000fe40000011405 */
[----:B------:R-:W-:Y:S02]  /*0120*/  LOP3.LUT R0, R0, 0xffffff80, RZ, 0xc0, !PT ;  /* 0xffffff8000007812 */ /* 0x000fe400078ec0ff */
[----:B------:R-:W-:-:S02]  /*0130*/  LEA.HI R4, R5, R5, RZ, 0x7 ;  /* 0x0000000505047211 */ /* 0x000fc400078f38ff */
[----:B------:R-:W-:Y:S02]  /*0140*/  IADD3 R23, R23, -R0, RZ ;  /* 0x8000000017177210 */ /* 0x000fe40007ffe0ff */
[----:B------:R-:W-:-:S04]  /*0150*/  LOP3.LUT R4, R4, 0xffffff80, RZ, 0xc0, !PT ;  /* 0xffffff8004047812 */ /* 0x000fc800078ec0ff */
[----:B------:R-:W-:Y:S01]  /*0160*/  IADD3 R19, R5, -R4, RZ ;  /* 0x8000000405137210 */ /* 0x000fe20007ffe0ff */
[----:B-1----:R-:W-:-:S04]  /*0170*/  IMAD.WIDE R8, R23, 0x4, R2 ;  /* 0x0000000417087825 */ /* 0x002fc800078e0202 */
[----:B------:R-:W-:Y:S01]  /*0180*/  IMAD.WIDE R10, R19, 0x4, R2 ;  /* 0x00000004130a7825 */ /* 0x000fe200078e0202 */
[----:B------:R-:W3:Y:S01]  /*0190*/  LDG.E.EL R20, desc[UR4][R8.64] ;  /* 0x0000000408147981 */ /* 0x000ee2000c2e1900 */
[----:B------:R-:W1:Y:S03]  /*01a0*/  LDC.64 R2, c[0x0][0x228] ;  /* 0x00008a00ff027b82 */ /* 0x000e660000000a00 */
[----:B------:R-:W3:Y:S01]  /*01b0*/  LDG.E.EL R21, desc[UR4][R10.64] ;  /* 0x000000040a157981 */ /* 0x000ee2000c2e1900 */
[----:B--2---:R-:W-:-:S04]  /*01c0*/  IMAD.WIDE R26, R23, 0x4, R16 ;  /* 0x00000004171a7825 */ /* 0x004fc800078e0210 */
[----:B----4-:R-:W-:Y:S01]  /*01d0*/  IMAD.WIDE R14, R18, 0x4, R14 ;  /* 0x00000004120e7825 */ /* 0x010fe200078e020e */
[----:B------:R-:W2:Y:S04]  /*01e0*/  LDG.E.EL R0, desc[UR4][R26.64] ;  /* 0x000000041a007981 */ /* 0x000ea8000c2e1900 */
[----:B------:R-:W2:Y:S01]  /*01f0*/  LDG.E.128 R4, desc[UR4][R14.64] ;  /* 0x000000040e047981 */ /* 0x000ea2000c1e1d00 */
[----:B------:R-:W-:-:S03]  /*0200*/  IMAD.WIDE R16, R19, 0x4, R16 ;  /* 0x0000000413107825 */ /* 0x000fc600078e0210 */
[----:B------:R-:W4:Y:S04]  /*0210*/  LDG.E.128 R8, desc[UR4][R14.64+0x800] ;  /* 0x000800040e087981 */ /* 0x000f28000c1e1d00 */
[----:B------:R-:W4:Y:S01]  /*0220*/  LDG.E.EL R16, desc[UR4][R16.64] ;  /* 0x0000000410107981 */ /* 0x000f22000c2e1900 */
[----:B01----:R-:W-:-:S04]  /*0230*/  IMAD.WIDE R24, R23, 0x4, R2 ;  /* 0x0000000417187825 */ /* 0x003fc800078e0202 */
[----:B-----5:R-:W-:Y:S02]  /*0240*/  IMAD.WIDE R22, R23, 0x4, R12 ;  /* 0x0000000417167825 */ /* 0x020fe400078e020c */
[----:B------:R-:W5:Y:S04]  /*0250*/  LDG.E.EL R24, desc[UR4][R24.64] ;  /* 0x0000000418187981 */ /* 0x000f68000c2e1900 */
[----:B------:R-:W5:Y:S01]  /*0260*/  LDG.E.EL R23, desc[UR4][R22.64] ;  /* 0x0000000416177981 */ /* 0x000f62000c2e1900 */
[----:B------:R-:W-:-:S04]  /*0270*/  IMAD.WIDE R2, R19, 0x4, R2 ;  /* 0x0000000413027825 */ /* 0x000fc800078e0202 */
[----:B------:R-:W-:Y:S02]  /*0280*/  IMAD.WIDE R28, R19, 0x4, R12 ;  /* 0x00000004131c7825 */ /* 0x000fe400078e020c */
[----:B------:R0:W4:Y:S04]  /*0290*/  LDG.E.EL R12, desc[UR4][R2.64] ;  /* 0x00000004020c7981 */ /* 0x000128000c2e1900 */
[----:B------:R-:W4:Y:S01]  /*02a0*/  LDG.E.EL R13, desc[UR4][R28.64] ;  /* 0x000000041c0d7981 */ /* 0x000f22000c2e1900 */
[----:B0-----:R-:W-:Y:S01]  /*02b0*/  HFMA2.MMA R3, -RZ, RZ, 1.625, 0 ;  /* 0x3e800000ff037435 */ /* 0x001fe200000001ff */
[----:B---3--:R-:W-:-:S04]  /*02c0*/  FADD R20, R20, 9.9999997473787516356e-06 ;  /* 0x3727c5ac14147421 */ /* 0x008fc80000000000 */
[----:B------:R-:W0:Y:S01]  /*02d0*/  MUFU.SQRT R19, R20 ;  /* 0x0000001400137308 */ /* 0x000e220000002000 */
[----:B------:R-:W-:-:S07]  /*02e0*/  FADD R21, R21, 9.9999997473787516356e-06 ;  /* 0x3727c5ac15157421 */ /* 0x000fce0000000000 */
[----:B------:R-:W1:Y:S01]  /*02f0*/  MUFU.SQRT R25, R21 ;  /* 0x0000001500197308 */ /* 0x000e620000002000 */
[C---:B0-----:R-:W-:Y:S02]  /*0300*/  FSETP.GT.AND P0, PT, R19.reuse, 8.50705917302346158658e+37, PT ;  /* 0x7e8000001300780b */ /* 0x041fe40003f04000 */
[----:B------:R-:W-:Y:S02]  /*0310*/  FSETP.GEU.AND P2, PT, R19, 1.175494350822287508e-38, PT ;  /* 0x008000001300780b */ /* 0x000fe40003f4e000 */
[C---:B-1----:R-:W-:Y:S02]  /*0320*/  FSETP.GT.AND P1, PT, R25.reuse, 8.50705917302346158658e+37, PT ;  /* 0x7e8000001900780b */ /* 0x042fe40003f24000 */
[----:B------:R-:W-:-:S07]  /*0330*/  FSETP.GEU.AND P3, PT, R25, 1.175494350822287508e-38, PT ;  /* 0x008000001900780b */ /* 0x000fce0003f6e000 */
[----:B------:R-:W-:-:S04]  /*0340*/  @P0 FMUL R19, R19, 0.25 ;  /* 0x3e80000013130820 */ /* 0x000fc80000400000 */
[----:B------:R-:W-:Y:S01]  /*0350*/  @!P2 FMUL R19, R19, 16777216 ;  /* 0x4b8000001313a820 */ /* 0x000fe20000400000 */
[----:B------:R-:W-:-:S05]  /*0360*/  @P1 FMUL R25, R25, 0.25 ;  /* 0x3e80000019191820 */ /* 0x000fca0000400000 */
[----:B------:R-:W0:Y:S01]  /*0370*/  MUFU.RCP R19, R19 ;  /* 0x0000001300137308 */ /* 0x000e220000001000 */
[----:B------:R-:W-:Y:S01]  /*0380*/  @!P3 FMUL R25, R25, 16777216 ;  /* 0x4b8000001919b820 */ /* 0x000fe20000400000 */
[----:B------:R-:W-:-:S06]  /*0390*/  FSEL R2, R3, 1, P0 ;  /* 0x3f80000003027808 */ /* 0x000fcc0000000000 */
[----:B------:R-:W1:Y:S01]  /*03a0*/  MUFU.RCP R14, R25 ;  /* 0x00000019000e7308 */ /* 0x000e620000001000 */
[----:B------:R-:W-:Y:S01]  /*03b0*/  FSEL R3, R3, 1, P1 ;  /* 0x3f80000003037808 */ /* 0x000fe20000800000 */
[----:B------:R-:W-:Y:S01]  /*03c0*/  @!P2 FMUL R2, R2, 16777216 ;  /* 0x4b8000000202a820 */ /* 0x000fe20000400000 */
[----:B--2---:R-:W-:-:S03]  /*03d0*/  FADD R4, R4, -R0 ;  /* 0x8000000004047221 */ /* 0x004fc60000000000 */
[----:B------:R-:W-:Y:S01]  /*03e0*/  @!P3 FMUL R3, R3, 16777216 ;  /* 0x4b8000000303b820 */ /* 0x000fe20000400000 */
[----:B0-----:R-:W-:Y:S01]  /*03f0*/  FMUL R15, R19, R2 ;  /* 0x00000002130f7220 */ /* 0x001fe20000400000 */
[--C-:B------:R-:W-:Y:S01]  /*0400*/  FADD R20, R5, -R0.reuse ;  /* 0x8000000005147221 */ /* 0x100fe20000000000 */
[--C-:B------:R-:W-:Y:S01]  /*0410*/  FADD R6, R6, -R0.reuse ;  /* 0x8000000006067221 */ /* 0x100fe20000000000 */
[----:B------:R-:W-:Y:S01]  /*0420*/  FADD R0, R7, -R0 ;  /* 0x8000000007007221 */ /* 0x000fe20000000000 */
[C---:B------:R-:W-:Y:S01]  /*0430*/  FMUL R5, R15.reuse, R4 ;  /* 0x000000040f057220 */ /* 0x040fe20000400000 */
[C---:B------:R-:W-:Y:S01]  /*0440*/  FMUL R4, R15.reuse, R20 ;  /* 0x000000140f047220 */ /* 0x040fe20000400000 */
[----:B-1----:R-:W-:Y:S02]  /*0450*/  FMUL R14, R14, R3 ;  /* 0x000000030e0e7220 */ /* 0x002fe40000400000 */
[----:B------:R-:W0:Y:S01]  /*0460*/  LDC.64 R2, c[0x0][0x238] ;  /* 0x00008e00ff027b82 */ /* 0x000e220000000a00 */
[C---:B------:R-:W-:Y:S01]  /*0470*/  FMUL R20, R15.reuse, R6 ;  /* 0x000000060f147220 */ /* 0x040fe20000400000 */
[----:B------:R-:W-:Y:S01]  /*0480*/  FMUL R6, R15, R0 ;  /* 0x000000000f067220 */ /* 0x000fe20000400000 */
[--C-:B----4-:R-:W-:Y:S01]  /*0490*/  FADD R7, R8, -R16.reuse ;  /* 0x8000001008077221 */ /* 0x110fe20000000000 */
[--C-:B------:R-:W-:Y:S01]  /*04a0*/  FADD R9, R9, -R16.reuse ;  /* 0x8000001009097221 */ /* 0x100fe20000000000 */
[--C-:B------:R-:W-:Y:S01]  /*04b0*/  FADD R15, R10, -R16.reuse ;  /* 0x800000100a0f7221 */ /* 0x100fe20000000000 */
[C-C-:B-----5:R-:W-:Y:S01]  /*04c0*/  FFMA R0, R24.reuse, R5, R23.reuse ;  /* 0x0000000518007223 */ /* 0x160fe20000000017 */
[----:B------:R-:W-:Y:S01]  /*04d0*/  FADD R11, R11, -R16 ;  /* 0x800000100b0b7221 */ /* 0x000fe20000000000 */
[C-C-:B------:R-:W-:Y:S01]  /*04e0*/  FFMA R4, R24.reuse, R4, R23.reuse ;  /* 0x0000000418047223 */ /* 0x140fe20000000017 */
[C-C-:B------:R-:W-:Y:S01]  /*04f0*/  FFMA R5, R24.reuse, R20, R23.reuse ;  /* 0x0000001418057223 */ /* 0x140fe20000000017 */
[----:B------:R-:W-:Y:S01]  /*0500*/  FFMA R23, R24, R6, R23 ;  /* 0x0000000618177223 */ /* 0x000fe20000000017 */
[C---:B------:R-:W-:Y:S01]  /*0510*/  FMUL R7, R14.reuse, R7 ;  /* 0x000000070e077220 */ /* 0x040fe20000400000 */
[C---:B------:R-:W-:Y:S01]  /*0520*/  FMUL R8, R14.reuse, R9 ;  /* 0x000000090e087220 */ /* 0x040fe20000400000 */
[C---:B------:R-:W-:Y:S01]  /*0530*/  FMUL R6, R14.reuse, R15 ;  /* 0x0000000f0e067220 */ /* 0x040fe20000400000 */
[----:B------:R-:W-:Y:S01]  /*0540*/  FMUL R14, R14, R11 ;  /* 0x0000000b0e0e7220 */ /* 0x000fe20000400000 */
[C-C-:B------:R-:W-:Y:S01]  /*0550*/  FFMA R9, R12.reuse, R7, R13.reuse ;  /* 0x000000070c097223 */ /* 0x140fe2000000000d */
[C-C-:B------:R-:W-:Y:S01]  /*0560*/  FFMA R8, R12.reuse, R8, R13.reuse ;  /* 0x000000080c087223 */ /* 0x140fe2000000000d */
[C-C-:B------:R-:W-:Y:S01]  /*0570*/  FFMA R10, R12.reuse, R6, R13.reuse ;  /* 0x000000060c0a7223 */ /* 0x140fe2000000000d */
[----:B------:R-:W-:Y:S01]  /*0580*/  FFMA R14, R12, R14, R13 ;  /* 0x0000000e0c0e7223 */ /* 0x000fe2000000000d */
[----:B------:R-:W-:-:S02]  /*0590*/  FSETP.GEU.AND P6, PT, R23, RZ, PT ;  /* 0x000000ff1700720b */ /* 0x000fc40003fce000 */
[----:B------:R-:W-:Y:S02]  /*05a0*/  FSETP.GEU.AND P0, PT, R5, RZ, PT ;  /* 0x000000ff0500720b */ /* 0x000fe40003f0e000 */
[----:B------:R-:W-:Y:S02]  /*05b0*/  FSETP.GEU.AND P1, PT, R4, RZ, PT ;  /* 0x000000ff0400720b */ /* 0x000fe40003f2e000 */
[----:B------:R-:W-:Y:S02]  /*05c0*/  FSETP.GEU.AND P3, PT, R14, RZ, PT ;  /* 0x000000ff0e00720b */ /* 0x000fe40003f6e000 */
[----:B------:R-:W-:Y:S02]  /*05d0*/  SEL R7, R23, RZ, P6 ;  /* 0x000000ff17077207 */ /* 0x000fe40003000000 */
[----:B------:R-:W-:Y:S02]  /*05e0*/  FSETP.GEU.AND P2, PT, R0, RZ, PT ;  /* 0x000000ff0000720b */ /* 0x000fe40003f4e000 */
[----:B------:R-:W-:-:S02]  /*05f0*/  FSETP.GEU.AND P4, PT, R10, RZ, PT ;  /* 0x000000ff0a00720b */ /* 0x000fc40003f8e000 */
[----:B------:R-:W-:Y:S02]  /*0600*/  FSETP.GEU.AND P5, PT, R9, RZ, PT ;  /* 0x000000ff0900720b */ /* 0x000fe40003fae000 */
[----:B------:R-:W-:Y:S02]  /*0610*/  FSETP.GEU.AND P6, PT, R8, RZ, PT ;  /* 0x000000ff0800720b */ /* 0x000fe40003fce000 */
[----:B------:R-:W-:Y:S01]  /*0620*/  SEL R6, R5, RZ, P0 ;  /* 0x000000ff05067207 */ /* 0x000fe20000000000 */
[----:B0-----:R-:W-:Y:S01]  /*0630*/  IMAD.WIDE R2, R18, 0x4, R2 ;  /* 0x0000000412027825 */ /* 0x001fe200078e0202 */
[----:B------:R-:W-:Y:S02]  /*0640*/  SEL R5, R4, RZ, P1 ;  /* 0x000000ff04057207 */ /* 0x000fe40000800000 */
[----:B------:R-:W-:Y:S02]  /*0650*/  SEL R15, R14, RZ, P3 ;  /* 0x000000ff0e0f7207 */ /* 0x000fe40001800000 */
[----:B------:R-:W-:-:S02]  /*0660*/  SEL R4, R0, RZ, P2 ;  /* 0x000000ff00047207 */ /* 0x000fc40001000000 */
[----:B------:R-:W-:Y:S02]  /*0670*/  SEL R14, R10, RZ, P4 ;  /* 0x000000ff0a0e7207 */ /* 0x000fe40002000000 */
[----:B------:R-:W-:Y:S02]  /*0680*/  SEL R12, R9, RZ, P5 ;  /* 0x000000ff090c7207 */ /* 0x000fe40002800000 */
[----:B------:R-:W-:Y:S01]  /*0690*/  SEL R13, R8, RZ, P6 ;  /* 0x000000ff080d7207 */ /* 0x000fe20003000000 */
[----:B------:R-:W-:Y:S04]  /*06a0*/  STG.E.128 desc[UR4][R2.64], R4 ;  /* 0x0000000402007986 */ /* 0x000fe8000c101d04 */
[----:B------:R-:W-:Y:S01]  /*06b0*/  STG.E.128 desc[UR4][R2.64+0x800], R12 ;  /* 0x0008000c02007986 */ /* 0x000fe2000c101d04 */
[----:B------:R-:W-:Y:S05]  /*06c0*/  EXIT ;  /* 0x000000000000794d */ /* 0x000fea0003800000 */
.L_x_0:
[----:B------:R-:W-:-:S00]  /*06d0*/  BRA `(.L_x_0) ;  /* 0xfffffffc00fc7947 */ /* 0x000fc0000383ffff */
[----:B------:R-:W-:-:S00]  /*06e0*/  NOP ;  /* 0x0000000000007918 */ /* 0x000fc00000000000 */
        /* <DEDUP_REMOVED lines=9> */
.L_x_1:


//--------------------- .nv.global.init           --------------------------
	.section	.nv.global.init,"aw",@progbits
.nv.global.init:
	.type		_$_str,@object
	.size		_$_str,(_$_str_$_2 - _$_str)
_$_str:
        /*0000*/ 	.byte	0x5f, 0x5f, 0x43, 0x55, 0x44, 0x41, 0x5f, 0x46, 0x54, 0x5a, 0x00
	.type		_$_str_$_2,@object
	.size		_$_str_$_2,(.L_1 - _$_str_$_2)
_$_str_$_2:
        /*000b*/ 	.byte	0x5f, 0x5f, 0x43, 0x55, 0x44, 0x41, 0x5f, 0x50, 0x52, 0x45, 0x43, 0x5f, 0x53, 0x51, 0x52, 0x54
        /*001b*/ 	.byte	0x00
.L_1:


//--------------------- .nv.constant0.triton_poi_fused__native_batch_norm_legit_no_training_relu_4 --------------------------
	.section	.nv.constant0.triton_poi_fused__native_batch_norm_legit_no_training_relu_4,"a",@progbits
	.sectionflags	@""
	.align	4
.nv.constant0.triton_poi_fused__native_batch_norm_legit_no_training_relu_4:
	.zero		580
